	.headerflags	@"EF_CUDA_TEXMODE_UNIFIED EF_CUDA_64BIT_ADDRESS EF_CUDA_ACCELERATORS EF_CUDA_SM90 EF_CUDA_VIRTUAL_SM(EF_CUDA_SM90)"
	.elftype	@"ET_EXEC"


//--------------------- .nv.info                  --------------------------
	.section	.nv.info,"",@"SHT_CUDA_INFO"
	.align	4


	//----- nvinfo : EIATTR_REGCOUNT
	.align		4
        /*0000*/ 	.byte	0x04, 0x2f
        /*0002*/ 	.short	(.L_3 - .L_2)
	.align		4
.L_2:
        /*0004*/ 	.word	index@(triton_poi_fused__native_batch_norm_legit_no_training_avg_pool2d_relu_17)
        /*0008*/ 	.word	0x0000001f


	//----- nvinfo : EIATTR_MIN_STACK_SIZE
	.align		4
.L_3:
        /*000c*/ 	.byte	0x04, 0x12
        /*000e*/ 	.short	(.L_5 - .L_4)
	.align		4
.L_4:
        /*0010*/ 	.word	index@(triton_poi_fused__native_batch_norm_legit_no_training_avg_pool2d_relu_17)
        /*0014*/ 	.word	0x00000000


	//----- nvinfo : EIATTR_FRAME_SIZE
	.align		4
.L_5:
        /*0018*/ 	.byte	0x04, 0x11
        /*001a*/ 	.short	(.L_7 - .L_6)
	.align		4
.L_6:
        /*001c*/ 	.word	index@(triton_poi_fused__native_batch_norm_legit_no_training_avg_pool2d_relu_17)
        /*0020*/ 	.word	0x00000000


	//----- nvinfo : EIATTR_MIN_STACK_SIZE
	.align		4
.L_7:
        /*0024*/ 	.byte	0x04, 0x12
        /*0026*/ 	.short	(.L_9 - .L_8)
	.align		4
.L_8:
        /*0028*/ 	.word	index@(triton_poi_fused__native_batch_norm_legit_no_training_avg_pool2d_relu_17)
        /*002c*/ 	.word	0x00000000
.L_9:


//--------------------- .nv.info.triton_poi_fused__native_batch_norm_legit_no_training_avg_pool2d_relu_17 --------------------------
	.section	.nv.info.triton_poi_fused__native_batch_norm_legit_no_training_avg_pool2d_relu_17,"",@"SHT_CUDA_INFO"
	.sectionflags	@""
	.align	4


	//----- nvinfo : EIATTR_CUDA_API_VERSION
	.align		4
        /*0000*/ 	.byte	0x04, 0x37
        /*0002*/ 	.short	(.L_11 - .L_10)
.L_10:
        /*0004*/ 	.word	0x0000007c


	//----- nvinfo : EIATTR_KPARAM_INFO
	.align		4
.L_11:
        /*0008*/ 	.byte	0x04, 0x17
        /*000a*/ 	.short	(.L_13 - .L_12)
.L_12:
        /*000c*/ 	.word	0x00000000
        /*0010*/ 	.short	0x000c
        /*0012*/ 	.short	0x0060
        /*0014*/ 	.byte	0x00, 0xf0, 0x11, 0x00


	//----- nvinfo : EIATTR_KPARAM_INFO
	.align		4
.L_13:
        /*0018*/ 	.byte	0x04, 0x17
        /*001a*/ 	.short	(.L_15 - .L_14)
.L_14:
        /*001c*/ 	.word	0x00000000
        /*0020*/ 	.short	0x000b
        /*0022*/ 	.short	0x0058
        /*0024*/ 	.byte	0x00, 0xf4, 0x21, 0x00


	//----- nvinfo : EIATTR_KPARAM_INFO
	.align		4
.L_15:
        /*0028*/ 	.byte	0x04, 0x17
        /*002a*/ 	.short	(.L_17 - .L_16)
.L_16:
        /*002c*/ 	.word	0x00000000
        /*0030*/ 	.short	0x000a
        /*0032*/ 	.short	0x0050
        /*0034*/ 	.byte	0x00, 0xf4, 0x21, 0x00


	//----- nvinfo : EIATTR_KPARAM_INFO
	.align		4
.L_17:
        /*0038*/ 	.byte	0x04, 0x17
        /*003a*/ 	.short	(.L_19 - .L_18)
.L_18:
        /*003c*/ 	.word	0x00000000
        /*0040*/ 	.short	0x0009
        /*0042*/ 	.short	0x0048
        /*0044*/ 	.byte	0x00, 0xf4, 0x21, 0x00


	//----- nvinfo : EIATTR_KPARAM_INFO
	.align		4
.L_19:
        /*0048*/ 	.byte	0x04, 0x17
        /*004a*/ 	.short	(.L_21 - .L_20)
.L_20:
        /*004c*/ 	.word	0x00000000
        /*0050*/ 	.short	0x0008
        /*0052*/ 	.short	0x0040
        /*0054*/ 	.byte	0x00, 0xf4, 0x21, 0x00


	//----- nvinfo : EIATTR_KPARAM_INFO
	.align		4
.L_21:
        /*0058*/ 	.byte	0x04, 0x17
        /*005a*/ 	.short	(.L_23 - .L_22)
.L_22:
        /*005c*/ 	.word	0x00000000
        /*0060*/ 	.short	0x0007
        /*0062*/ 	.short	0x0038
        /*0064*/ 	.byte	0x00, 0xf4, 0x21, 0x00


	//----- nvinfo : EIATTR_KPARAM_INFO
	.align		4
.L_23:
        /*0068*/ 	.byte	0x04, 0x17
        /*006a*/ 	.short	(.L_25 - .L_24)
.L_24:
        /*006c*/ 	.word	0x00000000
        /*0070*/ 	.short	0x0006
        /*0072*/ 	.short	0x0030
        /*0074*/ 	.byte	0x00, 0xf4, 0x21, 0x00


	//----- nvinfo : EIATTR_KPARAM_INFO
	.align		4
.L_25:
        /*0078*/ 	.byte	0x04, 0x17
        /*007a*/ 	.short	(.L_27 - .L_26)
.L_26:
        /*007c*/ 	.word	0x00000000
        /*0080*/ 	.short	0x0005
        /*0082*/ 	.short	0x0028
        /*0084*/ 	.byte	0x00, 0xf4, 0x21, 0x00


	//----- nvinfo : EIATTR_KPARAM_INFO
	.align		4
.L_27:
        /*0088*/ 	.byte	0x04, 0x17
        /*008a*/ 	.short	(.L_29 - .L_28)
.L_28:
        /*008c*/ 	.word	0x00000000
        /*0090*/ 	.short	0x0004
        /*0092*/ 	.short	0x0020
        /*0094*/ 	.byte	0x00, 0xf4, 0x21, 0x00


	//----- nvinfo : EIATTR_KPARAM_INFO
	.align		4
.L_29:
        /*0098*/ 	.byte	0x04, 0x17
        /*009a*/ 	.short	(.L_31 - .L_30)
.L_30:
        /*009c*/ 	.word	0x00000000
        /*00a0*/ 	.short	0x0003
        /*00a2*/ 	.short	0x0018
        /*00a4*/ 	.byte	0x00, 0xf4, 0x21, 0x00


	//----- nvinfo : EIATTR_KPARAM_INFO
	.align		4
.L_31:
        /*00a8*/ 	.byte	0x04, 0x17
        /*00aa*/ 	.short	(.L_33 - .L_32)
.L_32:
        /*00ac*/ 	.word	0x00000000
        /*00b0*/ 	.short	0x0002
        /*00b2*/ 	.short	0x0010
        /*00b4*/ 	.byte	0x00, 0xf4, 0x21, 0x00


	//----- nvinfo : EIATTR_KPARAM_INFO
	.align		4
.L_33:
        /*00b8*/ 	.byte	0x04, 0x17
        /*00ba*/ 	.short	(.L_35 - .L_34)
.L_34:
        /*00bc*/ 	.word	0x00000000
        /*00c0*/ 	.short	0x0001
        /*00c2*/ 	.short	0x0008
        /*00c4*/ 	.byte	0x00, 0xf4, 0x21, 0x00


	//----- nvinfo : EIATTR_KPARAM_INFO
	.align		4
.L_35:
        /*00c8*/ 	.byte	0x04, 0x17
        /*00ca*/ 	.short	(.L_37 - .L_36)
.L_36:
        /*00cc*/ 	.word	0x00000000
        /*00d0*/ 	.short	0x0000
        /*00d2*/ 	.short	0x0000
        /*00d4*/ 	.byte	0x00, 0xf4, 0x21, 0x00


	//----- nvinfo : EIATTR_SPARSE_MMA_MASK
	.align		4
.L_37:
        /*00d8*/ 	.byte	0x03, 0x50
        /*00da*/ 	.short	0x0000


	//----- nvinfo : EIATTR_MAXREG_COUNT
	.align		4
        /*00dc*/ 	.byte	0x03, 0x1b
        /*00de*/ 	.short	0x00ff


	//----- nvinfo : EIATTR_EXIT_INSTR_OFFSETS
	.align		4
        /*00e0*/ 	.byte	0x04, 0x1c
        /*00e2*/ 	.short	(.L_39 - .L_38)


	//   ....[0]....
.L_38:
        /*00e4*/ 	.word	0x00000880


	//----- nvinfo : EIATTR_REQNTID
	.align		4
.L_39:
        /*00e8*/ 	.byte	0x04, 0x10
        /*00ea*/ 	.short	(.L_41 - .L_40)
.L_40:
        /*00ec*/ 	.word	0x00000080
        /*00f0*/ 	.word	0x00000001
        /*00f4*/ 	.word	0x00000001


	//----- nvinfo : EIATTR_CBANK_PARAM_SIZE
	.align		4
.L_41:
        /*00f8*/ 	.byte	0x03, 0x19
        /*00fa*/ 	.short	0x0064


	//----- nvinfo : EIATTR_PARAM_CBANK
	.align		4
        /*00fc*/ 	.byte	0x04, 0x0a
        /*00fe*/ 	.short	(.L_43 - .L_42)
	.align		4
.L_42:
        /*0100*/ 	.word	index@(.nv.constant0.triton_poi_fused__native_batch_norm_legit_no_training_avg_pool2d_relu_17)
        /*0104*/ 	.short	0x0210
        /*0106*/ 	.short	0x0064


	//----- nvinfo : EIATTR_SW_WAR
	.align		4
.L_43:
        /*0108*/ 	.byte	0x04, 0x36
        /*010a*/ 	.short	(.L_45 - .L_44)
.L_44:
        /*010c*/ 	.word	0x00000008
.L_45:


//--------------------- .nv.callgraph             --------------------------
	.section	.nv.callgraph,"",@"SHT_CUDA_CALLGRAPH"
	.align	4
	.sectionentsize	8
	.align		4
        /*0000*/ 	.word	0x00000000
	.align		4
        /*0004*/ 	.word	0xffffffff
	.align		4
        /*0008*/ 	.word	0x00000000
	.align		4
        /*000c*/ 	.word	0xfffffffe
	.align		4
        /*0010*/ 	.word	0x00000000
	.align		4
        /*0014*/ 	.word	0xfffffffd
	.align		4
        /*0018*/ 	.word	0x00000000
	.align		4
        /*001c*/ 	.word	0xfffffffc


//--------------------- .nv.constant4             --------------------------
	.section	.nv.constant4,"a",@progbits
	.align	8
	.align		8
.nv.constant4:
        /*0000*/ 	.dword	_$_str
	.align		8
        /*0008*/ 	.dword	_$_str_$_2


//--------------------- .text.triton_poi_fused__native_batch_norm_legit_no_training_avg_pool2d_relu_17 --------------------------
	.section	.text.triton_poi_fused__native_batch_norm_legit_no_training_avg_pool2d_relu_17,"ax",@progbits
	.align	128
        .global         triton_poi_fused__native_batch_norm_legit_no_training_avg_pool2d_relu_17
        .type           triton_poi_fused__native_batch_norm_legit_no_training_avg_pool2d_relu_17,@function
        .size           triton_poi_fused__native_batch_norm_legit_no_training_avg_pool2d_relu_17,(.L_x_1 - triton_poi_fused__native_batch_norm_legit_no_training_avg_pool2d_relu_17)
        .other          triton_poi_fused__native_batch_norm_legit_no_training_avg_pool2d_relu_17,@"STO_CUDA_ENTRY STV_DEFAULT"
triton_poi_fused__native_batch_norm_legit_no_training_avg_pool2d_relu_17:
.text.triton_poi_fused__native_batch_norm_legit_no_training_avg_pool2d_relu_17:
[----:B------:R-:W-:Y:S01]  /*0000*/  LDC R1, c[0x0][0x28] ;  /* 0x00000a00ff017b82 */ /* 0x000fe20000000800 */
[----:B------:R-:W1:Y:S07]  /*0010*/  S2R R0, SR_TID.X ;  /* 0x0000000000007919 */ /* 0x000e6e0000002100 */
[----:B------:R-:W2:Y:S01]  /*0020*/  LDC.64 R2, c[0x0][0x220] ;  /* 0x00008800ff027b82 */ /* 0x000ea20000000a00 */
[----:B------:R-:W-:Y:S01]  /*0030*/  ULDC.64 UR4, c[0x0][0x208] ;  /* 0x0000820000047ab9 */ /* 0x000fe20000000a00 */
[----:B------:R-:W3:Y:S06]  /*0040*/  S2R R7, SR_CTAID.X ;  /* 0x0000000000077919 */ /* 0x000eec0000002500 */
[----:B------:R-:W4:Y:S08]  /*0050*/  LDC.64 R12, c[0x0][0x210] ;  /* 0x00008400ff0c7b82 */ /* 0x000f300000000a00 */
[----:B------:R-:W5:Y:S08]  /*0060*/  LDC.64 R14, c[0x0][0x218] ;  /* 0x00008600ff0e7b82 */ /* 0x000f700000000a00 */
[----:B------:R-:W4:Y:S01]  /*0070*/  LDC.64 R18, c[0x0][0x228] ;  /* 0x00008a00ff127b82 */ /* 0x000f220000000a00 */
[----:B-1----:R-:W-:-:S07]  /*0080*/  SHF.L.U32 R0, R0, 0x1, RZ ;  /* 0x0000000100007819 */ /* 0x002fce00000006ff */
[----:B------:R-:W1:Y:S01]  /*0090*/  LDC.64 R20, c[0x0][0x230] ;  /* 0x00008c00ff147b82 */ /* 0x000e620000000a00 */
[----:B------:R-:W-:-:S04]  /*00a0*/  LOP3.LUT R0, R0, 0xfe, RZ, 0xc0, !PT ;  /* 0x000000fe00007812 */ /* 0x000fc800078ec0ff */
[----:B---3--:R-:W-:-:S03]  /*00b0*/  LEA R0, R7, R0, 0x8 ;  /* 0x0000000007007211 */ /* 0x008fc600078e40ff */
[----:B------:R-:W3:Y:S01]  /*00c0*/  LDC.64 R22, c[0x0][0x248] ;  /* 0x00009200ff167b82 */ /* 0x000ee20000000a00 */
[----:B------:R-:W-:Y:S02]  /*00d0*/  SHF.R.S32.HI R7, RZ, 0x17, R7 ;  /* 0x00000017ff077819 */ /* 0x000fe40000011407 */
[----:B------:R-:W-:Y:S02]  /*00e0*/  SHF.R.S32.HI R5, RZ, 0x1f, R0 ;  /* 0x0000001fff057819 */ /* 0x000fe40000011400 */
[----:B------:R-:W-:Y:S02]  /*00f0*/  SGXT R7, R7, 0x1 ;  /* 0x000000010707781a */ /* 0x000fe40000000200 */
[-C--:B------:R-:W-:Y:S01]  /*0100*/  LEA.HI R6, R5, R0.reuse, RZ, 0x5 ;  /* 0x0000000005067211 */ /* 0x080fe200078f28ff */
[----:B------:R-:W1:Y:S01]  /*0110*/  LDC.64 R24, c[0x0][0x250] ;  /* 0x00009400ff187b82 */ /* 0x000e620000000a00 */
[----:B------:R-:W-:Y:S02]  /*0120*/  LEA.HI R8, R7, R0, RZ, 0x9 ;  /* 0x0000000007087211 */ /* 0x000fe400078f48ff */
[----:B------:R-:W-:-:S02]  /*0130*/  LOP3.LUT R27, R6, 0xffffffe0, RZ, 0xc0, !PT ;  /* 0xffffffe0061b7812 */ /* 0x000fc400078ec0ff */
[----:B------:R-:W-:Y:S02]  /*0140*/  SHF.R.S32.HI R6, RZ, 0x5, R6 ;  /* 0x00000005ff067819 */ /* 0x000fe40000011406 */
[----:B------:R-:W-:Y:S01]  /*0150*/  IADD3 R27, R0, -R27, RZ ;  /* 0x8000001b001b7210 */ /* 0x000fe20007ffe0ff */
[----:B------:R-:W1:Y:S04]  /*0160*/  LDC.64 R4, c[0x0][0x240] ;  /* 0x00009000ff047b82 */ /* 0x000e680000000a00 */
[----:B--2---:R-:W-:Y:S01]  /*0170*/  IMAD.WIDE R2, R27, 0x4, R2 ;  /* 0x000000041b027825 */ /* 0x004fe200078e0202 */
[----:B------:R-:W-:Y:S02]  /*0180*/  LEA.HI R7, R6, R6, RZ, 0x4 ;  /* 0x0000000606077211 */ /* 0x000fe400078f20ff */
[----:B------:R-:W-:-:S03]  /*0190*/  SHF.L.U32 R8, R8, 0x2, RZ ;  /* 0x0000000208087819 */ /* 0x000fc600000006ff */
[----:B------:R-:W2:Y:S01]  /*01a0*/  LDG.E.EL.64 R2, desc[UR4][R2.64] ;  /* 0x0000000402027981 */ /* 0x000ea2000c2e1b00 */
[----:B------:R-:W-:Y:S02]  /*01b0*/  LOP3.LUT R7, R7, 0x3fffff0, RZ, 0xc0, !PT ;  /* 0x03fffff007077812 */ /* 0x000fe400078ec0ff */
[----:B------:R-:W-:Y:S02]  /*01c0*/  LOP3.LUT R8, R8, 0xfffff800, RZ, 0xc0, !PT ;  /* 0xfffff80008087812 */ /* 0x000fe400078ec0ff */
[----:B------:R-:W-:Y:S02]  /*01d0*/  IADD3 R7, R6, -R7, RZ ;  /* 0x8000000706077210 */ /* 0x000fe40007ffe0ff */
[----:B------:R-:W-:Y:S01]  /*01e0*/  IADD3 R8, R27, R8, RZ ;  /* 0x000000081b087210 */ /* 0x000fe20007ffe0ff */
[----:B01----:R-:W-:-:S06]  /*01f0*/  IMAD.WIDE R4, R27, 0x4, R4 ;  /* 0x000000041b047825 */ /* 0x003fcc00078e0204 */
[----:B------:R-:W2:Y:S01]  /*0200*/  LDG.E.EL.64 R4, desc[UR4][R4.64] ;  /* 0x0000000404047981 */ /* 0x000ea2000c2e1b00 */
[----:B------:R-:W-:-:S04]  /*0210*/  LEA R17, R7, R8, 0x6 ;  /* 0x0000000807117211 */ /* 0x000fc800078e30ff */
[----:B------:R-:W-:Y:S01]  /*0220*/  IADD3 R9, R17, 0x20, RZ ;  /* 0x0000002011097810 */ /* 0x000fe20007ffe0ff */
[----:B----4-:R-:W-:-:S04]  /*0230*/  IMAD.WIDE R6, R17, 0x4, R12 ;  /* 0x0000000411067825 */ /* 0x010fc800078e020c */
[----:B------:R-:W-:Y:S02]  /*0240*/  IMAD.WIDE R8, R9, 0x4, R12 ;  /* 0x0000000409087825 */ /* 0x000fe400078e020c */
[----:B------:R-:W4:Y:S01]  /*0250*/  LDG.E.64 R6, desc[UR4][R6.64] ;  /* 0x0000000406067981 */ /* 0x000f22000c1e1b00 */
[----:B------:R-:W-:-:S03]  /*0260*/  IADD3 R11, R17, 0x400, RZ ;  /* 0x00000400110b7810 */ /* 0x000fc60007ffe0ff */
[----:B------:R-:W4:Y:S01]  /*0270*/  LDG.E.64 R8, desc[UR4][R8.64] ;  /* 0x0000000408087981 */ /* 0x000f22000c1e1b00 */
[----:B------:R-:W-:Y:S01]  /*0280*/  IADD3 R17, R17, 0x420, RZ ;  /* 0x0000042011117810 */ /* 0x000fe20007ffe0ff */
[----:B------:R-:W-:-:S04]  /*0290*/  IMAD.WIDE R10, R11, 0x4, R12 ;  /* 0x000000040b0a7825 */ /* 0x000fc800078e020c */
[----:B------:R-:W-:Y:S02]  /*02a0*/  IMAD.WIDE R12, R17, 0x4, R12 ;  /* 0x00000004110c7825 */ /* 0x000fe400078e020c */
[----:B------:R-:W0:Y:S01]  /*02b0*/  LDC.64 R16, c[0x0][0x238] ;  /* 0x00008e00ff107b82 */ /* 0x000e220000000a00 */
[----:B------:R-:W4:Y:S01]  /*02c0*/  LDG.E.64 R10, desc[UR4][R10.64] ;  /* 0x000000040a0a7981 */ /* 0x000f22000c1e1b00 */
[----:B-----5:R-:W-:-:S03]  /*02d0*/  IMAD.WIDE R14, R27, 0x4, R14 ;  /* 0x000000041b0e7825 */ /* 0x020fc600078e020e */
[----:B------:R-:W5:Y:S04]  /*02e0*/  LDG.E.64 R12, desc[UR4][R12.64] ;  /* 0x000000040c0c7981 */ /* 0x000f68000c1e1b00 */
[----:B------:R-:W5:Y:S01]  /*02f0*/  LDG.E.EL.64 R14, desc[UR4][R14.64] ;  /* 0x000000040e0e7981 */ /* 0x000f62000c2e1b00 */
[----:B------:R-:W-:-:S04]  /*0300*/  IMAD.WIDE R18, R27, 0x4, R18 ;  /* 0x000000041b127825 */ /* 0x000fc800078e0212 */
[C---:B------:R-:W-:Y:S02]  /*0310*/  IMAD.WIDE R20, R27.reuse, 0x4, R20 ;  /* 0x000000041b147825 */ /* 0x040fe400078e0214 */
[----:B------:R-:W5:Y:S04]  /*0320*/  LDG.E.EL.64 R18, desc[UR4][R18.64] ;  /* 0x0000000412127981 */ /* 0x000f68000c2e1b00 */
[----:B------:R-:W5:Y:S01]  /*0330*/  LDG.E.EL.64 R20, desc[UR4][R20.64] ;  /* 0x0000000414147981 */ /* 0x000f62000c2e1b00 */
[----:B0-----:R-:W-:-:S06]  /*0340*/  IMAD.WIDE R16, R27, 0x4, R16 ;  /* 0x000000041b107825 */ /* 0x001fcc00078e0210 */
[----:B------:R-:W5:Y:S01]  /*0350*/  LDG.E.EL.64 R16, desc[UR4][R16.64] ;  /* 0x0000000410107981 */ /* 0x000f62000c2e1b00 */
[----:B---3--:R-:W-:-:S04]  /*0360*/  IMAD.WIDE R22, R27, 0x4, R22 ;  /* 0x000000041b167825 */ /* 0x008fc800078e0216 */
[----:B------:R-:W-:Y:S02]  /*0370*/  IMAD.WIDE R24, R27, 0x4, R24 ;  /* 0x000000041b187825 */ /* 0x000fe400078e0218 */
[----:B------:R-:W3:Y:S04]  /*0380*/  LDG.E.EL.64 R22, desc[UR4][R22.64] ;  /* 0x0000000416167981 */ /* 0x000ee8000c2e1b00 */
[----:B------:R-:W3:Y:S01]  /*0390*/  LDG.E.EL.64 R24, desc[UR4][R24.64] ;  /* 0x0000000418187981 */ /* 0x000ee2000c2e1b00 */
[----:B--2---:R-:W-:Y:S01]  /*03a0*/  FADD R3, R3, 9.9999997473787516356e-06 ;  /* 0x3727c5ac03037421 */ /* 0x004fe20000000000 */
[----:B------:R-:W-:-:S03]  /*03b0*/  FADD R27, R2, 9.9999997473787516356e-06 ;  /* 0x3727c5ac021b7421 */ /* 0x000fc60000000000 */
[----:B------:R-:W0:Y:S08]  /*03c0*/  MUFU.SQRT R2, R3 ;  /* 0x0000000300027308 */ /* 0x000e300000002000 */
[----:B------:R-:W1:Y:S01]  /*03d0*/  MUFU.SQRT R27, R27 ;  /* 0x0000001b001b7308 */ /* 0x000e620000002000 */
[----:B------:R-:W-:-:S07]  /*03e0*/  FADD R4, R4, 9.9999997473787516356e-06 ;  /* 0x3727c5ac04047421 */ /* 0x000fce0000000000 */
[----:B------:R-:W2:Y:S01]  /*03f0*/  MUFU.SQRT R4, R4 ;  /* 0x0000000400047308 */ /* 0x000ea20000002000 */
[C---:B0-----:R-:W-:Y:S01]  /*0400*/  FSETP.GT.AND P5, PT, R2.reuse, 8.50705917302346158658e+37, PT ;  /* 0x7e8000000200780b */ /* 0x041fe20003fa4000 */
[----:B------:R-:W-:Y:S01]  /*0410*/  FADD R5, R5, 9.9999997473787516356e-06 ;  /* 0x3727c5ac05057421 */ /* 0x000fe20000000000 */
[----:B-1----:R-:W-:Y:S02]  /*0420*/  FSETP.GT.AND P6, PT, R27, 8.50705917302346158658e+37, PT ;  /* 0x7e8000001b00780b */ /* 0x002fe40003fc4000 */
[----:B------:R-:W-:-:S03]  /*0430*/  FSETP.GEU.AND P3, PT, R2, 1.175494350822287508e-38, PT ;  /* 0x008000000200780b */ /* 0x000fc60003f6e000 */
[----:B------:R-:W0:Y:S01]  /*0440*/  MUFU.SQRT R26, R5 ;  /* 0x00000005001a7308 */ /* 0x000e220000002000 */
[----:B------:R-:W-:Y:S02]  /*0450*/  FSETP.GEU.AND P4, PT, R27, 1.175494350822287508e-38, PT ;  /* 0x008000001b00780b */ /* 0x000fe40003f8e000 */
[C---:B--2---:R-:W-:Y:S02]  /*0460*/  FSETP.GT.AND P2, PT, R4.reuse, 8.50705917302346158658e+37, PT ;  /* 0x7e8000000400780b */ /* 0x044fe40003f44000 */
[----:B------:R-:W-:Y:S01]  /*0470*/  FSETP.GEU.AND P1, PT, R4, 1.175494350822287508e-38, PT ;  /* 0x008000000400780b */ /* 0x000fe20003f2e000 */
[----:B----4-:R-:W-:Y:S01]  /*0480*/  FADD R28, R7, R9 ;  /* 0x00000009071c7221 */ /* 0x010fe20000000000 */
[----:B------:R-:W-:Y:S01]  /*0490*/  FADD R7, R6, R8 ;  /* 0x0000000806077221 */ /* 0x000fe20000000000 */
[----:B------:R-:W-:Y:S01]  /*04a0*/  @P5 FMUL R2, R2, 0.25 ;  /* 0x3e80000002025820 */ /* 0x000fe20000400000 */
[----:B------:R-:W-:Y:S01]  /*04b0*/  HFMA2.MMA R6, -RZ, RZ, 1.625, 0 ;  /* 0x3e800000ff067435 */ /* 0x000fe200000001ff */
[----:B------:R-:W-:-:S02]  /*04c0*/  @P6 FMUL R27, R27, 0.25 ;  /* 0x3e8000001b1b6820 */ /* 0x000fc40000400000 */
[----:B------:R-:W-:Y:S01]  /*04d0*/  @!P3 FMUL R2, R2, 16777216 ;  /* 0x4b8000000202b820 */ /* 0x000fe20000400000 */
[----:B0-----:R-:W-:Y:S01]  /*04e0*/  FSETP.GT.AND P0, PT, R26, 8.50705917302346158658e+37, PT ;  /* 0x7e8000001a00780b */ /* 0x001fe20003f04000 */
[----:B------:R-:W-:Y:S02]  /*04f0*/  @!P4 FMUL R27, R27, 16777216 ;  /* 0x4b8000001b1bc820 */ /* 0x000fe40000400000 */
[----:B------:R-:W-:Y:S02]  /*0500*/  @P2 FMUL R4, R4, 0.25 ;  /* 0x3e80000004042820 */ /* 0x000fe40000400000 */
[----:B------:R-:W0:Y:S01]  /*0510*/  MUFU.RCP R2, R2 ;  /* 0x0000000200027308 */ /* 0x000e220000001000 */
[----:B------:R-:W-:Y:S01]  /*0520*/  FSEL R3, R6, 1, P6 ;  /* 0x3f80000006037808 */ /* 0x000fe20003000000 */
[----:B------:R-:W-:Y:S01]  /*0530*/  @!P1 FMUL R4, R4, 16777216 ;  /* 0x4b80000004049820 */ /* 0x000fe20000400000 */
[----:B------:R-:W-:Y:S01]  /*0540*/  FSETP.GEU.AND P6, PT, R26, 1.175494350822287508e-38, PT ;  /* 0x008000001a00780b */ /* 0x000fe20003fce000 */
[----:B------:R-:W-:-:S04]  /*0550*/  FADD R9, R10, R7 ;  /* 0x000000070a097221 */ /* 0x000fc80000000000 */
[----:B------:R-:W1:Y:S01]  /*0560*/  MUFU.RCP R8, R27 ;  /* 0x0000001b00087308 */ /* 0x000e620000001000 */
[----:B------:R-:W-:Y:S01]  /*0570*/  FSEL R5, R6, 1, P5 ;  /* 0x3f80000006057808 */ /* 0x000fe20002800000 */
[----:B------:R-:W-:-:S06]  /*0580*/  FADD R28, R11, R28 ;  /* 0x0000001c0b1c7221 */ /* 0x000fcc0000000000 */
[----:B------:R-:W2:Y:S01]  /*0590*/  MUFU.RCP R7, R4 ;  /* 0x0000000400077308 */ /* 0x000ea20000001000 */
[----:B------:R-:W-:Y:S01]  /*05a0*/  FSEL R10, R6, 1, P2 ;  /* 0x3f800000060a7808 */ /* 0x000fe20001000000 */
[----:B------:R-:W-:Y:S01]  /*05b0*/  @P0 FMUL R26, R26, 0.25 ;  /* 0x3e8000001a1a0820 */ /* 0x000fe20000400000 */
[----:B-----5:R-:W-:Y:S01]  /*05c0*/  LOP3.LUT R15, R15, 0x80000000, RZ, 0x3c, !PT ;  /* 0x800000000f0f7812 */ /* 0x020fe200078e3cff */
[----:B------:R-:W-:Y:S01]  /*05d0*/  FADD R13, R13, R28 ;  /* 0x0000001c0d0d7221 */ /* 0x000fe20000000000 */
[----:B------:R-:W-:Y:S01]  /*05e0*/  @!P4 FMUL R3, R3, 16777216 ;  /* 0x4b8000000303c820 */ /* 0x000fe20000400000 */
[----:B------:R-:W-:Y:S01]  /*05f0*/  @!P3 FMUL R5, R5, 16777216 ;  /* 0x4b8000000505b820 */ /* 0x000fe20000400000 */
[----:B------:R-:W-:Y:S01]  /*0600*/  @!P6 FMUL R26, R26, 16777216 ;  /* 0x4b8000001a1ae820 */ /* 0x000fe20000400000 */
[----:B------:R-:W-:Y:S01]  /*0610*/  @!P1 FMUL R10, R10, 16777216 ;  /* 0x4b8000000a0a9820 */ /* 0x000fe20000400000 */
[----:B------:R-:W-:Y:S01]  /*0620*/  FFMA R15, R13, 0.25, R15 ;  /* 0x3e8000000d0f7823 */ /* 0x000fe2000000000f */
[----:B0-----:R-:W-:Y:S01]  /*0630*/  FMUL R28, R2, R5 ;  /* 0x00000005021c7220 */ /* 0x001fe20000400000 */
[----:B-1----:R-:W-:Y:S01]  /*0640*/  FMUL R8, R8, R3 ;  /* 0x0000000308087220 */ /* 0x002fe20000400000 */
[----:B------:R-:W-:Y:S01]  /*0650*/  FADD R12, R12, R9 ;  /* 0x000000090c0c7221 */ /* 0x000fe20000000000 */
[----:B------:R-:W0:Y:S01]  /*0660*/  LDC.64 R2, c[0x0][0x258] ;  /* 0x00009600ff027b82 */ /* 0x000e220000000a00 */
[----:B------:R-:W-:Y:S01]  /*0670*/  FSEL R9, R6, 1, P0 ;  /* 0x3f80000006097808 */ /* 0x000fe20000000000 */
[----:B--2---:R-:W-:Y:S01]  /*0680*/  FMUL R10, R7, R10 ;  /* 0x0000000a070a7220 */ /* 0x004fe20000400000 */
[----:B------:R-:W-:Y:S01]  /*0690*/  FMUL R28, R28, R15 ;  /* 0x0000000f1c1c7220 */ /* 0x000fe20000400000 */
[----:B------:R-:W1:Y:S01]  /*06a0*/  MUFU.RCP R26, R26 ;  /* 0x0000001a001a7308 */ /* 0x000e620000001000 */
[----:B------:R-:W-:-:S03]  /*06b0*/  LOP3.LUT R15, R14, 0x80000000, RZ, 0x3c, !PT ;  /* 0x800000000e0f7812 */ /* 0x000fc600078e3cff */
[----:B------:R-:W2:Y:S02]  /*06c0*/  LDC.64 R4, c[0x0][0x260] ;  /* 0x00009800ff047b82 */ /* 0x000ea40000000a00 */
[----:B------:R-:W-:-:S06]  /*06d0*/  FFMA R15, R12, 0.25, R15 ;  /* 0x3e8000000c0f7823 */ /* 0x000fcc000000000f */
[----:B------:R-:W4:Y:S01]  /*06e0*/  LDC.64 R6, c[0x0][0x268] ;  /* 0x00009a00ff067b82 */ /* 0x000f220000000a00 */
[----:B------:R-:W-:Y:S01]  /*06f0*/  FMUL R15, R8, R15 ;  /* 0x0000000f080f7220 */ /* 0x000fe20000400000 */
[----:B------:R-:W-:Y:S01]  /*0700*/  LOP3.LUT R11, R16, 0x80000000, RZ, 0x3c, !PT ;  /* 0x80000000100b7812 */ /* 0x000fe200078e3cff */
[----:B------:R-:W-:Y:S01]  /*0710*/  @!P6 FMUL R9, R9, 16777216 ;  /* 0x4b8000000909e820 */ /* 0x000fe20000400000 */
[----:B------:R-:W-:Y:S01]  /*0720*/  LOP3.LUT R14, R17, 0x80000000, RZ, 0x3c, !PT ;  /* 0x80000000110e7812 */ /* 0x000fe200078e3cff */
[----:B------:R-:W-:Y:S01]  /*0730*/  FFMA R19, R19, R28, R21 ;  /* 0x0000001c13137223 */ /* 0x000fe20000000015 */
[----:B------:R-:W-:Y:S01]  /*0740*/  FFMA R15, R18, R15, R20 ;  /* 0x0000000f120f7223 */ /* 0x000fe20000000014 */
[----:B-1----:R-:W-:Y:S01]  /*0750*/  FMUL R9, R26, R9 ;  /* 0x000000091a097220 */ /* 0x002fe20000400000 */
[----:B------:R-:W-:Y:S01]  /*0760*/  FFMA R11, R12, 0.25, R11 ;  /* 0x3e8000000c0b7823 */ /* 0x000fe2000000000b */
[----:B------:R-:W-:Y:S01]  /*0770*/  FFMA R14, R13, 0.25, R14 ;  /* 0x3e8000000d0e7823 */ /* 0x000fe2000000000e */
[----:B------:R-:W-:-:S02]  /*0780*/  FSETP.GEU.AND P0, PT, R19, RZ, PT ;  /* 0x000000ff1300720b */ /* 0x000fc40003f0e000 */
[----:B------:R-:W-:Y:S01]  /*0790*/  FSETP.GEU.AND P1, PT, R15, RZ, PT ;  /* 0x000000ff0f00720b */ /* 0x000fe20003f2e000 */
[----:B------:R-:W-:Y:S01]  /*07a0*/  FMUL R11, R11, R10 ;  /* 0x0000000a0b0b7220 */ /* 0x000fe20000400000 */
[----:B------:R-:W-:Y:S01]  /*07b0*/  FMUL R14, R14, R9 ;  /* 0x000000090e0e7220 */ /* 0x000fe20000400000 */
[----:B0-----:R-:W-:-:S04]  /*07c0*/  IMAD.WIDE R2, R0, 0x4, R2 ;  /* 0x0000000400027825 */ /* 0x001fc800078e0202 */
[----:B------:R-:W-:Y:S01]  /*07d0*/  FMUL R12, R12, 0.25 ;  /* 0x3e8000000c0c7820 */ /* 0x000fe20000400000 */
[----:B------:R-:W-:Y:S01]  /*07e0*/  FMUL R13, R13, 0.25 ;  /* 0x3e8000000d0d7820 */ /* 0x000fe20000400000 */
[----:B------:R-:W-:Y:S01]  /*07f0*/  FSEL R19, R19, RZ, P0 ;  /* 0x000000ff13137208 */ /* 0x000fe20000000000 */
[----:B--2---:R-:W-:Y:S01]  /*0800*/  IMAD.WIDE R4, R0, 0x4, R4 ;  /* 0x0000000400047825 */ /* 0x004fe200078e0204 */
[----:B------:R-:W-:-:S03]  /*0810*/  FSEL R18, R15, RZ, P1 ;  /* 0x000000ff0f127208 */ /* 0x000fc60000800000 */
[----:B---3--:R-:W-:Y:S01]  /*0820*/  FFMA R22, R22, R11, R24 ;  /* 0x0000000b16167223 */ /* 0x008fe20000000018 */
[----:B------:R-:W-:Y:S01]  /*0830*/  FFMA R23, R23, R14, R25 ;  /* 0x0000000e17177223 */ /* 0x000fe20000000019 */
[----:B----4-:R-:W-:Y:S01]  /*0840*/  IMAD.WIDE R6, R0, 0x4, R6 ;  /* 0x0000000400067825 */ /* 0x010fe200078e0206 */
[----:B------:R-:W-:Y:S04]  /*0850*/  STG.E.64 desc[UR4][R2.64], R12 ;  /* 0x0000000c02007986 */ /* 0x000fe8000c101b04 */
[----:B------:R-:W-:Y:S04]  /*0860*/  STG.E.64 desc[UR4][R4.64], R18 ;  /* 0x0000001204007986 */ /* 0x000fe8000c101b04 */
[----:B------:R-:W-:Y:S01]  /*0870*/  STG.E.64 desc[UR4][R6.64], R22 ;  /* 0x0000001606007986 */ /* 0x000fe2000c101b04 */
[----:B------:R-:W-:Y:S05]  /*0880*/  EXIT ;  /* 0x000000000000794d */ /* 0x000fea0003800000 */
.L_x_0:
[----:B------:R-:W-:-:S00]  /*0890*/  BRA `(.L_x_0) ;  /* 0xfffffffc00fc7947 */ /* 0x000fc0000383ffff */
[----:B------:R-:W-:-:S00]  /*08a0*/  NOP ;  /* 0x0000000000007918 */ /* 0x000fc00000000000 */
        /* <DEDUP_REMOVED lines=13> */
.L_x_1:


//--------------------- .nv.global.init           --------------------------
	.section	.nv.global.init,"aw",@progbits
.nv.global.init:
	.type		_$_str,@object
	.size		_$_str,(_$_str_$_2 - _$_str)
_$_str:
        /*0000*/ 	.byte	0x5f, 0x5f, 0x43, 0x55, 0x44, 0x41, 0x5f, 0x46, 0x54, 0x5a, 0x00
	.type		_$_str_$_2,@object
	.size		_$_str_$_2,(.L_1 - _$_str_$_2)
_$_str_$_2:
        /*000b*/ 	.byte	0x5f, 0x5f, 0x43, 0x55, 0x44, 0x41, 0x5f, 0x50, 0x52, 0x45, 0x43, 0x5f, 0x53, 0x51, 0x52, 0x54
        /*001b*/ 	.byte	0x00
.L_1:


//--------------------- .nv.constant0.triton_poi_fused__native_batch_norm_legit_no_training_avg_pool2d_relu_17 --------------------------
	.section	.nv.constant0.triton_poi_fused__native_batch_norm_legit_no_training_avg_pool2d_relu_17,"a",@progbits
	.sectionflags	@""
	.align	4
.nv.constant0.triton_poi_fused__native_batch_norm_legit_no_training_avg_pool2d_relu_17:
	.zero		628
